//
// Generated by NVIDIA NVVM Compiler
//
// Compiler Build ID: CL-36424714
// Cuda compilation tools, release 13.0, V13.0.88
// Based on NVVM 20.0.0
//

.version 9.0
.target sm_100
.address_size 64

	// .globl	_Z16print_hello_cudav
.extern .func  (.param .b32 func_retval0) vprintf
(
	.param .b64 vprintf_param_0,
	.param .b64 vprintf_param_1
)
;
.global .align 1 .b8 $str[24] = {91, 68, 69, 86, 73, 67, 69, 93, 32, 84, 104, 114, 101, 97, 100, 73, 100, 120, 58, 32, 37, 100, 10};

.visible .entry _Z16print_hello_cudav()
{
	.local .align 8 .b8 	__local_depot0[8];
	.reg .b64 	%SP;
	.reg .b64 	%SPL;
	.reg .b32 	%r<4>;
	.reg .b64 	%rd<5>;

	mov.u64 	%SPL, __local_depot0;
	cvta.local.u64 	%SP, %SPL;
	add.u64 	%rd1, %SP, 0;
	add.u64 	%rd2, %SPL, 0;
	mov.u32 	%r1, %tid.x;
	st.local.u32 	[%rd2], %r1;
	mov.u64 	%rd3, $str;
	cvta.global.u64 	%rd4, %rd3;
	{ // callseq 0, 0
	.param .b64 param0;
	st.param.b64 	[param0], %rd4;
	.param .b64 param1;
	st.param.b64 	[param1], %rd1;
	.param .b32 retval0;
	call.uni (retval0), 
	vprintf, 
	(
	param0, 
	param1
	);
	ld.param.b32 	%r2, [retval0];
	} // callseq 0
	ret;

}


// ===== COMPILED SASS (sm_100) =====

	.target	sm_100

	.elftype	@"ET_EXEC"


//--------------------- .note.nv.tkinfo           --------------------------
	.section	.note.nv.tkinfo,"",@"SHT_NOTE"
	.sectionflags	@"SHF_NOTE_NV_TKINFO"
	.tkinfo
        /*0018*/ 	.word	0x00000002
        /*0030*/ 	.string	""
        /*0030*/ 	.string	"ptxas"
        /*0030*/ 	.string	"Cuda compilation tools, release 13.0, V13.0.88"
        /*0030*/ 	.string	"Build cuda_13.0.r13.0/compiler.36424714_0"
        /*0030*/ 	.string	"-arch sm_100 -m 64 "



//--------------------- .note.nv.cuinfo           --------------------------
	.section	.note.nv.cuinfo,"",@"SHT_NOTE"
	.sectionflags	@"SHF_NOTE_NV_CUINFO"
        /*0018*/ 	.short	0x0002
        /*001a*/ 	.short	0x0064
        /*001c*/ 	.short	0x0082
	.zero		2


//--------------------- .nv.info                  --------------------------
	.section	.nv.info,"",@"SHT_CUDA_INFO"
	.align	4


	//----- nvinfo : EIATTR_REGCOUNT
	.align		4
        /*0000*/ 	.byte	0x04, 0x2f
        /*0002*/ 	.short	(.L_2 - .L_1)
	.align		4
.L_1:
        /*0004*/ 	.word	index@(_Z16print_hello_cudav)
        /*0008*/ 	.word	0x00000018


	//----- nvinfo : EIATTR_FRAME_SIZE
	.align		4
.L_2:
        /*000c*/ 	.byte	0x04, 0x11
        /*000e*/ 	.short	(.L_4 - .L_3)
	.align		4
.L_3:
        /*0010*/ 	.word	index@(_Z16print_hello_cudav)
        /*0014*/ 	.word	0x00000008


	//----- nvinfo : EIATTR_MIN_STACK_SIZE
	.align		4
.L_4:
        /*0018*/ 	.byte	0x04, 0x12
        /*001a*/ 	.short	(.L_6 - .L_5)
	.align		4
.L_5:
        /*001c*/ 	.word	index@(_Z16print_hello_cudav)
        /*0020*/ 	.word	0x00000008
.L_6:


//--------------------- .nv.compat                --------------------------
	.section	.nv.compat,"",@"SHT_CUDA_COMPAT_INFO"
	.align	4
        /*0000*/ 	.byte	0x02, 0x09, 0x00, 0x00, 0x02, 0x02, 0x01, 0x00, 0x02, 0x05, 0x05, 0x00, 0x03, 0x07, 0x01, 0x01
        /*0010*/ 	.byte	0x02, 0x03, 0x00, 0x00, 0x02, 0x06, 0x01, 0x00, 0x04, 0x0b, 0x08, 0x00, 0x09, 0x00, 0x00, 0x00
        /*0020*/ 	.byte	0x00, 0x00, 0x00, 0x00


//--------------------- .nv.info._Z16print_hello_cudav --------------------------
	.section	.nv.info._Z16print_hello_cudav,"",@"SHT_CUDA_INFO"
	.sectionflags	@""
	.align	4


	//----- nvinfo : EIATTR_CUDA_API_VERSION
	.align		4
        /*0000*/ 	.byte	0x04, 0x37
        /*0002*/ 	.short	(.L_8 - .L_7)
.L_7:
        /*0004*/ 	.word	0x00000082


	//----- nvinfo : EIATTR_SPARSE_MMA_MASK
	.align		4
.L_8:
        /*0008*/ 	.byte	0x03, 0x50
        /*000a*/ 	.short	0x0000


	//----- nvinfo : EIATTR_MAXREG_COUNT
	.align		4
        /*000c*/ 	.byte	0x03, 0x1b
        /*000e*/ 	.short	0x00ff


	//----- nvinfo : EIATTR_EXTERNS
	.align		4
        /*0010*/ 	.byte	0x04, 0x0f
        /*0012*/ 	.short	(.L_10 - .L_9)


	//   ....[0]....
	.align		4
.L_9:
        /*0014*/ 	.word	index@(vprintf)


	//----- nvinfo : EIATTR_MERCURY_ISA_VERSION
	.align		4
.L_10:
        /*0018*/ 	.byte	0x03, 0x5f
        /*001a*/ 	.short	0x0101


	//----- nvinfo : EIATTR_VRC_CTA_INIT_COUNT
	.align		4
        /*001c*/ 	.byte	0x02, 0x4a
	.zero		1
	.zero		1


	//----- nvinfo : EIATTR_SYSCALL_OFFSETS
	.align		4
        /*0020*/ 	.byte	0x04, 0x46
        /*0022*/ 	.short	(.L_12 - .L_11)


	//   ....[0]....
.L_11:
        /*0024*/ 	.word	0x000000e0


	//----- nvinfo : EIATTR_EXIT_INSTR_OFFSETS
	.align		4
.L_12:
        /*0028*/ 	.byte	0x04, 0x1c
        /*002a*/ 	.short	(.L_14 - .L_13)


	//   ....[0]....
.L_13:
        /*002c*/ 	.word	0x000000f0


	//----- nvinfo : EIATTR_SW_WAR
	.align		4
.L_14:
        /*0030*/ 	.byte	0x04, 0x36
        /*0032*/ 	.short	(.L_16 - .L_15)
.L_15:
        /*0034*/ 	.word	0x00000008
.L_16:


//--------------------- .nv.callgraph             --------------------------
	.section	.nv.callgraph,"",@"SHT_CUDA_CALLGRAPH"
	.align	4
	.sectionentsize	8
	.align		4
        /*0000*/ 	.word	0x00000000
	.align		4
        /*0004*/ 	.word	0xffffffff
	.align		4
        /*0008*/ 	.word	index@(_Z16print_hello_cudav)
	.align		4
        /*000c*/ 	.word	index@(vprintf)
	.align		4
        /*0010*/ 	.word	0x00000000
	.align		4
        /*0014*/ 	.word	0xfffffffe
	.align		4
        /*0018*/ 	.word	0x00000000
	.align		4
        /*001c*/ 	.word	0xfffffffd
	.align		4
        /*0020*/ 	.word	0x00000000
	.align		4
        /*0024*/ 	.word	0xfffffffc


//--------------------- .nv.constant4             --------------------------
	.section	.nv.constant4,"a",@progbits
	.align	8
	.align		8
.nv.constant4:
        /*0000*/ 	.dword	vprintf
	.align		8
        /*0008*/ 	.dword	$str


//--------------------- .text._Z16print_hello_cudav --------------------------
	.section	.text._Z16print_hello_cudav,"ax",@progbits
	.align	128
        .global         _Z16print_hello_cudav
        .type           _Z16print_hello_cudav,@function
        .size           _Z16print_hello_cudav,(.L_x_2 - _Z16print_hello_cudav)
        .other          _Z16print_hello_cudav,@"STO_CUDA_ENTRY STV_DEFAULT"
_Z16print_hello_cudav:
.text._Z16print_hello_cudav:
[----:B------:R-:W0:Y:S01]  /*0000*/  LDC R1, c[0x0][0x37c] ;  /* 0x0000df00ff017b82 */ /* 0x000e220000000800 */
[----:B------:R-:W1:Y:S01]  /*0010*/  S2R R8, SR_TID.X ;  /* 0x0000000000087919 */ /* 0x000e620000002100 */
[----:B0-----:R-:W-:Y:S01]  /*0020*/  VIADD R1, R1, 0xfffffff8 ;  /* 0xfffffff801017836 */ /* 0x001fe20000000000 */
[----:B------:R-:W-:Y:S01]  /*0030*/  MOV R0, 0x0 ;  /* 0x0000000000007802 */ /* 0x000fe20000000f00 */
[----:B------:R-:W0:Y:S04]  /*0040*/  LDCU UR4, c[0x0][0x2f8] ;  /* 0x00005f00ff0477ac */ /* 0x000e280008000800 */
[----:B------:R2:W3:Y:S01]  /*0050*/  LDC.64 R2, c[0x4][R0] ;  /* 0x0100000000027b82 */ /* 0x0004e20000000a00 */
[----:B------:R-:W4:Y:S01]  /*0060*/  LDCU.64 UR6, c[0x4][0x8] ;  /* 0x01000100ff0677ac */ /* 0x000f220008000a00 */
[----:B------:R-:W5:Y:S01]  /*0070*/  LDCU UR5, c[0x0][0x2fc] ;  /* 0x00005f80ff0577ac */ /* 0x000f620008000800 */
[----:B0-----:R-:W-:Y:S01]  /*0080*/  IADD3 R6, P0, PT, R1, UR4, RZ ;  /* 0x0000000401067c10 */ /* 0x001fe2000ff1e0ff */
[----:B----4-:R-:W-:Y:S01]  /*0090*/  IMAD.U32 R4, RZ, RZ, UR6 ;  /* 0x00000006ff047e24 */ /* 0x010fe2000f8e00ff */
[----:B------:R-:W-:-:S03]  /*00a0*/  MOV R5, UR7 ;  /* 0x0000000700057c02 */ /* 0x000fc60008000f00 */
[----:B-----5:R-:W-:Y:S01]  /*00b0*/  IMAD.X R7, RZ, RZ, UR5, P0 ;  /* 0x00000005ff077e24 */ /* 0x020fe200080e06ff */
[----:B-1----:R2:W-:Y:S07]  /*00c0*/  STL [R1], R8 ;  /* 0x0000000801007387 */ /* 0x0025ee0000100800 */
[----:B------:R-:W-:-:S07]  /*00d0*/  LEPC R20, `(.L_x_0) ;  /* 0x000000001014794e */ /* 0x000fce0000000000 */
[----:B--23--:R-:W-:Y:S05]  /*00e0*/  CALL.ABS.NOINC R2 ;  /* 0x0000000002007343 */ /* 0x00cfea0003c00000 */
.L_x_0:
[----:B------:R-:W-:Y:S05]  /*00f0*/  EXIT ;  /* 0x000000000000794d */ /* 0x000fea0003800000 */
.L_x_1:
[----:B------:R-:W-:-:S00]  /*0100*/  BRA `(.L_x_1) ;  /* 0xfffffffc00fc7947 */ /* 0x000fc0000383ffff */
[----:B------:R-:W-:-:S00]  /*0110*/  NOP ;  /* 0x0000000000007918 */ /* 0x000fc00000000000 */
        /* <DEDUP_REMOVED lines=14> */
.L_x_2:


//--------------------- .nv.global.init           --------------------------
	.section	.nv.global.init,"aw",@progbits
.nv.global.init:
	.type		$str,@object
	.size		$str,(.L_0 - $str)
$str:
        /*0000*/ 	.byte	0x5b, 0x44, 0x45, 0x56, 0x49, 0x43, 0x45, 0x5d, 0x20, 0x54, 0x68, 0x72, 0x65, 0x61, 0x64, 0x49
        /*0010*/ 	.byte	0x64, 0x78, 0x3a, 0x20, 0x25, 0x64, 0x0a, 0x00
.L_0:


//--------------------- .nv.shared.reserved.0     --------------------------
	.section	.nv.shared.reserved.0,"aw",@nobits
	.weak		__nv_reservedSMEM_offset_0_alias
	.size		__nv_reservedSMEM_offset_0_alias, 0, 64
	.other		__nv_reservedSMEM_offset_0_alias,@"STO_CUDA_RESERVED_SHARED STV_DEFAULT"
__nv_reservedSMEM_offset_0_alias:
	.zero		0
	.zero		64


//--------------------- .nv.constant0._Z16print_hello_cudav --------------------------
	.section	.nv.constant0._Z16print_hello_cudav,"a",@progbits
	.sectionflags	@""
	.align	4
.nv.constant0._Z16print_hello_cudav:
	.zero		896


//--------------------- SYMBOLS --------------------------

	.type		.nv.reservedSmem.offset0,@object
	.size		.nv.reservedSmem.offset0,0x4
	.type		vprintf,@function
